	.headerflags	@"EF_CUDA_TEXMODE_UNIFIED EF_CUDA_64BIT_ADDRESS EF_CUDA_ACCELERATORS EF_CUDA_SM90 EF_CUDA_VIRTUAL_SM(EF_CUDA_SM90)"
	.elftype	@"ET_EXEC"


//--------------------- .nv.info                  --------------------------
	.section	.nv.info,"",@"SHT_CUDA_INFO"
	.align	4


	//----- nvinfo : EIATTR_REGCOUNT
	.align		4
        /*0000*/ 	.byte	0x04, 0x2f
        /*0002*/ 	.short	(.L_3 - .L_2)
	.align		4
.L_2:
        /*0004*/ 	.word	index@(triton_poi_fused__native_batch_norm_legit_no_training_11)
        /*0008*/ 	.word	0x00000016


	//----- nvinfo : EIATTR_MIN_STACK_SIZE
	.align		4
.L_3:
        /*000c*/ 	.byte	0x04, 0x12
        /*000e*/ 	.short	(.L_5 - .L_4)
	.align		4
.L_4:
        /*0010*/ 	.word	index@(triton_poi_fused__native_batch_norm_legit_no_training_11)
        /*0014*/ 	.word	0x00000000


	//----- nvinfo : EIATTR_FRAME_SIZE
	.align		4
.L_5:
        /*0018*/ 	.byte	0x04, 0x11
        /*001a*/ 	.short	(.L_7 - .L_6)
	.align		4
.L_6:
        /*001c*/ 	.word	index@(triton_poi_fused__native_batch_norm_legit_no_training_11)
        /*0020*/ 	.word	0x00000000


	//----- nvinfo : EIATTR_MIN_STACK_SIZE
	.align		4
.L_7:
        /*0024*/ 	.byte	0x04, 0x12
        /*0026*/ 	.short	(.L_9 - .L_8)
	.align		4
.L_8:
        /*0028*/ 	.word	index@(triton_poi_fused__native_batch_norm_legit_no_training_11)
        /*002c*/ 	.word	0x00000000
.L_9:


//--------------------- .nv.info.triton_poi_fused__native_batch_norm_legit_no_training_11 --------------------------
	.section	.nv.info.triton_poi_fused__native_batch_norm_legit_no_training_11,"",@"SHT_CUDA_INFO"
	.sectionflags	@""
	.align	4


	//----- nvinfo : EIATTR_CUDA_API_VERSION
	.align		4
        /*0000*/ 	.byte	0x04, 0x37
        /*0002*/ 	.short	(.L_11 - .L_10)
.L_10:
        /*0004*/ 	.word	0x0000007c


	//----- nvinfo : EIATTR_KPARAM_INFO
	.align		4
.L_11:
        /*0008*/ 	.byte	0x04, 0x17
        /*000a*/ 	.short	(.L_13 - .L_12)
.L_12:
        /*000c*/ 	.word	0x00000000
        /*0010*/ 	.short	0x0006
        /*0012*/ 	.short	0x0030
        /*0014*/ 	.byte	0x00, 0xf0, 0x11, 0x00


	//----- nvinfo : EIATTR_KPARAM_INFO
	.align		4
.L_13:
        /*0018*/ 	.byte	0x04, 0x17
        /*001a*/ 	.short	(.L_15 - .L_14)
.L_14:
        /*001c*/ 	.word	0x00000000
        /*0020*/ 	.short	0x0005
        /*0022*/ 	.short	0x0028
        /*0024*/ 	.byte	0x00, 0xf4, 0x21, 0x00


	//----- nvinfo : EIATTR_KPARAM_INFO
	.align		4
.L_15:
        /*0028*/ 	.byte	0x04, 0x17
        /*002a*/ 	.short	(.L_17 - .L_16)
.L_16:
        /*002c*/ 	.word	0x00000000
        /*0030*/ 	.short	0x0004
        /*0032*/ 	.short	0x0020
        /*0034*/ 	.byte	0x00, 0xf4, 0x21, 0x00


	//----- nvinfo : EIATTR_KPARAM_INFO
	.align		4
.L_17:
        /*0038*/ 	.byte	0x04, 0x17
        /*003a*/ 	.short	(.L_19 - .L_18)
.L_18:
        /*003c*/ 	.word	0x00000000
        /*0040*/ 	.short	0x0003
        /*0042*/ 	.short	0x0018
        /*0044*/ 	.byte	0x00, 0xf4, 0x21, 0x00


	//----- nvinfo : EIATTR_KPARAM_INFO
	.align		4
.L_19:
        /*0048*/ 	.byte	0x04, 0x17
        /*004a*/ 	.short	(.L_21 - .L_20)
.L_20:
        /*004c*/ 	.word	0x00000000
        /*0050*/ 	.short	0x0002
        /*0052*/ 	.short	0x0010
        /*0054*/ 	.byte	0x00, 0xf4, 0x21, 0x00


	//----- nvinfo : EIATTR_KPARAM_INFO
	.align		4
.L_21:
        /*0058*/ 	.byte	0x04, 0x17
        /*005a*/ 	.short	(.L_23 - .L_22)
.L_22:
        /*005c*/ 	.word	0x00000000
        /*0060*/ 	.short	0x0001
        /*0062*/ 	.short	0x0008
        /*0064*/ 	.byte	0x00, 0xf4, 0x21, 0x00


	//----- nvinfo : EIATTR_KPARAM_INFO
	.align		4
.L_23:
        /*0068*/ 	.byte	0x04, 0x17
        /*006a*/ 	.short	(.L_25 - .L_24)
.L_24:
        /*006c*/ 	.word	0x00000000
        /*0070*/ 	.short	0x0000
        /*0072*/ 	.short	0x0000
        /*0074*/ 	.byte	0x00, 0xf4, 0x21, 0x00


	//----- nvinfo : EIATTR_SPARSE_MMA_MASK
	.align		4
.L_25:
        /*0078*/ 	.byte	0x03, 0x50
        /*007a*/ 	.short	0x0000


	//----- nvinfo : EIATTR_MAXREG_COUNT
	.align		4
        /*007c*/ 	.byte	0x03, 0x1b
        /*007e*/ 	.short	0x00ff


	//----- nvinfo : EIATTR_EXIT_INSTR_OFFSETS
	.align		4
        /*0080*/ 	.byte	0x04, 0x1c
        /*0082*/ 	.short	(.L_27 - .L_26)


	//   ....[0]....
.L_26:
        /*0084*/ 	.word	0x000003d0


	//   ....[1]....
        /*0088*/ 	.word	0x000003f0


	//----- nvinfo : EIATTR_REQNTID
	.align		4
.L_27:
        /*008c*/ 	.byte	0x04, 0x10
        /*008e*/ 	.short	(.L_29 - .L_28)
.L_28:
        /*0090*/ 	.word	0x00000080
        /*0094*/ 	.word	0x00000001
        /*0098*/ 	.word	0x00000001


	//----- nvinfo : EIATTR_CBANK_PARAM_SIZE
	.align		4
.L_29:
        /*009c*/ 	.byte	0x03, 0x19
        /*009e*/ 	.short	0x0034


	//----- nvinfo : EIATTR_PARAM_CBANK
	.align		4
        /*00a0*/ 	.byte	0x04, 0x0a
        /*00a2*/ 	.short	(.L_31 - .L_30)
	.align		4
.L_30:
        /*00a4*/ 	.word	index@(.nv.constant0.triton_poi_fused__native_batch_norm_legit_no_training_11)
        /*00a8*/ 	.short	0x0210
        /*00aa*/ 	.short	0x0034


	//----- nvinfo : EIATTR_SW_WAR
	.align		4
.L_31:
        /*00ac*/ 	.byte	0x04, 0x36
        /*00ae*/ 	.short	(.L_33 - .L_32)
.L_32:
        /*00b0*/ 	.word	0x00000008
.L_33:


//--------------------- .nv.callgraph             --------------------------
	.section	.nv.callgraph,"",@"SHT_CUDA_CALLGRAPH"
	.align	4
	.sectionentsize	8
	.align		4
        /*0000*/ 	.word	0x00000000
	.align		4
        /*0004*/ 	.word	0xffffffff
	.align		4
        /*0008*/ 	.word	0x00000000
	.align		4
        /*000c*/ 	.word	0xfffffffe
	.align		4
        /*0010*/ 	.word	0x00000000
	.align		4
        /*0014*/ 	.word	0xfffffffd
	.align		4
        /*0018*/ 	.word	0x00000000
	.align		4
        /*001c*/ 	.word	0xfffffffc


//--------------------- .nv.constant4             --------------------------
	.section	.nv.constant4,"a",@progbits
	.align	8
	.align		8
.nv.constant4:
        /*0000*/ 	.dword	_$_str
	.align		8
        /*0008*/ 	.dword	_$_str_$_2


//--------------------- .text.triton_poi_fused__native_batch_norm_legit_no_training_11 --------------------------
	.section	.text.triton_poi_fused__native_batch_norm_legit_no_training_11,"ax",@progbits
	.align	128
        .global         triton_poi_fused__native_batch_norm_legit_no_training_11
        .type           triton_poi_fused__native_batch_norm_legit_no_training_11,@function
        .size           triton_poi_fused__native_batch_norm_legit_no_training_11,(.L_x_1 - triton_poi_fused__native_batch_norm_legit_no_training_11)
        .other          triton_poi_fused__native_batch_norm_legit_no_training_11,@"STO_CUDA_ENTRY STV_DEFAULT"
triton_poi_fused__native_batch_norm_legit_no_training_11:
.text.triton_poi_fused__native_batch_norm_legit_no_training_11:
[----:B------:R-:W0:Y:S01]  /*0000*/  LDC R1, c[0x0][0x28] ;  /* 0x00000a00ff017b82 */ /* 0x000e220000000800 */
[----:B------:R-:W1:Y:S07]  /*0010*/  S2R R0, SR_TID.X ;  /* 0x0000000000007919 */ /* 0x000e6e0000002100 */
[----:B------:R-:W2:Y:S01]  /*0020*/  LDC.64 R8, c[0x0][0x220] ;  /* 0x00008800ff087b82 */ /* 0x000ea20000000a00 */
[----:B------:R-:W-:Y:S01]  /*0030*/  ULDC.64 UR4, c[0x0][0x208] ;  /* 0x0000820000047ab9 */ /* 0x000fe20000000a00 */
[----:B------:R-:W3:Y:S06]  /*0040*/  S2R R3, SR_CTAID.X ;  /* 0x0000000000037919 */ /* 0x000eec0000002500 */
[----:B------:R-:W4:Y:S08]  /*0050*/  LDC.64 R12, c[0x0][0x210] ;  /* 0x00008400ff0c7b82 */ /* 0x000f300000000a00 */
[----:B------:R-:W5:Y:S08]  /*0060*/  LDC.64 R14, c[0x0][0x218] ;  /* 0x00008600ff0e7b82 */ /* 0x000f700000000a00 */
[----:B------:R-:W5:Y:S01]  /*0070*/  LDC.64 R16, c[0x0][0x228] ;  /* 0x00008a00ff107b82 */ /* 0x000f620000000a00 */
[----:B-1----:R-:W-:-:S07]  /*0080*/  SHF.L.U32 R0, R0, 0x1, RZ ;  /* 0x0000000100007819 */ /* 0x002fce00000006ff */
[----:B------:R-:W1:Y:S01]  /*0090*/  LDC.64 R18, c[0x0][0x230] ;  /* 0x00008c00ff127b82 */ /* 0x000e620000000a00 */
[----:B------:R-:W-:-:S04]  /*00a0*/  LOP3.LUT R0, R0, 0xfe, RZ, 0xc0, !PT ;  /* 0x000000fe00007812 */ /* 0x000fc800078ec0ff */
[----:B---3--:R-:W-:-:S04]  /*00b0*/  LEA R0, R3, R0, 0x8 ;  /* 0x0000000003007211 */ /* 0x008fc800078e40ff */
[C---:B------:R-:W-:Y:S01]  /*00c0*/  ISETP.GE.AND P4, PT, R0.reuse, 0x1800, PT ;  /* 0x000018000000780c */ /* 0x040fe20003f86270 */
[----:B------:R-:W-:-:S05]  /*00d0*/  IMAD.HI R2, R0, 0x2aaaaaab, RZ ;  /* 0x2aaaaaab00027827 */ /* 0x000fca00078e02ff */
[----:B------:R-:W-:-:S04]  /*00e0*/  SHF.R.U32.HI R3, RZ, 0x1f, R2 ;  /* 0x0000001fff037819 */ /* 0x000fc80000011602 */
[----:B------:R-:W-:-:S05]  /*00f0*/  LEA.HI R3, R2, R3, RZ, 0x1e ;  /* 0x0000000302037211 */ /* 0x000fca00078ff0ff */
[----:B------:R-:W-:Y:S01]  /*0100*/  IMAD R11, R3, -0x18, R0 ;  /* 0xffffffe8030b7824 */ /* 0x000fe200078e0200 */
[----:B------:R-:W-:-:S03]  /*0110*/  CS2R R2, SRZ ;  /* 0x0000000000027805 */ /* 0x000fc6000001ff00 */
[----:B--2---:R-:W-:-:S05]  /*0120*/  IMAD.WIDE R8, R11, 0x4, R8 ;  /* 0x000000040b087825 */ /* 0x004fca00078e0208 */
[----:B------:R2:W3:Y:S01]  /*0130*/  @!P4 LDG.E.EL.64 R2, desc[UR4][R8.64] ;  /* 0x000000040802c981 */ /* 0x0004e2000c2e1b00 */
[----:B------:R-:W-:Y:S02]  /*0140*/  CS2R R4, SRZ ;  /* 0x0000000000047805 */ /* 0x000fe4000001ff00 */
[----:B------:R-:W-:Y:S01]  /*0150*/  CS2R R6, SRZ ;  /* 0x0000000000067805 */ /* 0x000fe2000001ff00 */
[----:B----4-:R-:W-:-:S04]  /*0160*/  IMAD.WIDE R12, R0, 0x4, R12 ;  /* 0x00000004000c7825 */ /* 0x010fc800078e020c */
[C---:B-----5:R-:W-:Y:S01]  /*0170*/  IMAD.WIDE R14, R11.reuse, 0x4, R14 ;  /* 0x000000040b0e7825 */ /* 0x060fe200078e020e */
[----:B------:R-:W4:Y:S04]  /*0180*/  @!P4 LDG.E.64 R4, desc[UR4][R12.64] ;  /* 0x000000040c04c981 */ /* 0x000f28000c1e1b00 */
[----:B------:R5:W4:Y:S01]  /*0190*/  @!P4 LDG.E.EL.64 R6, desc[UR4][R14.64] ;  /* 0x000000040e06c981 */ /* 0x000b22000c2e1b00 */
[----:B0-----:R-:W-:Y:S01]  /*01a0*/  IMAD.WIDE R16, R11, 0x4, R16 ;  /* 0x000000040b107825 */ /* 0x001fe200078e0210 */
[----:B--2---:R-:W-:-:S03]  /*01b0*/  CS2R R8, SRZ ;  /* 0x0000000000087805 */ /* 0x004fc6000001ff00 */
[----:B-1----:R-:W-:Y:S01]  /*01c0*/  IMAD.WIDE R18, R11, 0x4, R18 ;  /* 0x000000040b127825 */ /* 0x002fe200078e0212 */
[----:B------:R-:W-:-:S04]  /*01d0*/  CS2R R10, SRZ ;  /* 0x00000000000a7805 */ /* 0x000fc8000001ff00 */
[----:B------:R-:W2:Y:S04]  /*01e0*/  @!P4 LDG.E.EL.64 R8, desc[UR4][R18.64] ;  /* 0x000000041208c981 */ /* 0x000ea8000c2e1b00 */
[----:B------:R-:W2:Y:S01]  /*01f0*/  @!P4 LDG.E.EL.64 R10, desc[UR4][R16.64] ;  /* 0x00000004100ac981 */ /* 0x000ea2000c2e1b00 */
[----:B-----5:R-:W-:Y:S01]  /*0200*/  HFMA2.MMA R15, -RZ, RZ, 1.625, 0 ;  /* 0x3e800000ff0f7435 */ /* 0x020fe200000001ff */
[----:B---3--:R-:W-:Y:S01]  /*0210*/  FADD R2, R2, 9.9999997473787516356e-06 ;  /* 0x3727c5ac02027421 */ /* 0x008fe20000000000 */
[----:B------:R-:W-:-:S03]  /*0220*/  FADD R12, R3, 9.9999997473787516356e-06 ;  /* 0x3727c5ac030c7421 */ /* 0x000fc60000000000 */
[----:B------:R0:W1:Y:S08]  /*0230*/  MUFU.SQRT R13, R2 ;  /* 0x00000002000d7308 */ /* 0x0000700000002000 */
[----:B------:R-:W3:Y:S01]  /*0240*/  MUFU.SQRT R14, R12 ;  /* 0x0000000c000e7308 */ /* 0x000ee20000002000 */
[----:B0-----:R-:W0:Y:S01]  /*0250*/  LDC.64 R2, c[0x0][0x238] ;  /* 0x00008e00ff027b82 */ /* 0x001e220000000a00 */
[----:B-1----:R-:W-:-:S02]  /*0260*/  FSETP.GT.AND P0, PT, R13, 8.50705917302346158658e+37, PT ;  /* 0x7e8000000d00780b */ /* 0x002fc40003f04000 */
[----:B------:R-:W-:Y:S02]  /*0270*/  FSETP.GEU.AND P2, PT, R13, 1.175494350822287508e-38, PT ;  /* 0x008000000d00780b */ /* 0x000fe40003f4e000 */
[C---:B---3--:R-:W-:Y:S02]  /*0280*/  FSETP.GT.AND P1, PT, R14.reuse, 8.50705917302346158658e+37, PT ;  /* 0x7e8000000e00780b */ /* 0x048fe40003f24000 */
[----:B------:R-:W-:-:S07]  /*0290*/  FSETP.GEU.AND P3, PT, R14, 1.175494350822287508e-38, PT ;  /* 0x008000000e00780b */ /* 0x000fce0003f6e000 */
[----:B------:R-:W-:-:S04]  /*02a0*/  @P0 FMUL R13, R13, 0.25 ;  /* 0x3e8000000d0d0820 */ /* 0x000fc80000400000 */
[----:B------:R-:W-:Y:S01]  /*02b0*/  @!P2 FMUL R13, R13, 16777216 ;  /* 0x4b8000000d0da820 */ /* 0x000fe20000400000 */
[----:B------:R-:W-:-:S04]  /*02c0*/  @P1 FMUL R14, R14, 0.25 ;  /* 0x3e8000000e0e1820 */ /* 0x000fc80000400000 */
[----:B------:R-:W-:Y:S01]  /*02d0*/  @!P3 FMUL R14, R14, 16777216 ;  /* 0x4b8000000e0eb820 */ /* 0x000fe20000400000 */
[----:B------:R-:W1:Y:S01]  /*02e0*/  MUFU.RCP R13, R13 ;  /* 0x0000000d000d7308 */ /* 0x000e620000001000 */
[----:B------:R-:W-:-:S07]  /*02f0*/  FSEL R12, R15, 1, P0 ;  /* 0x3f8000000f0c7808 */ /* 0x000fce0000000000 */
[----:B------:R-:W3:Y:S01]  /*0300*/  MUFU.RCP R14, R14 ;  /* 0x0000000e000e7308 */ /* 0x000ee20000001000 */
[----:B------:R-:W-:Y:S01]  /*0310*/  FSEL R15, R15, 1, P1 ;  /* 0x3f8000000f0f7808 */ /* 0x000fe20000800000 */
[----:B------:R-:W-:Y:S01]  /*0320*/  @!P2 FMUL R12, R12, 16777216 ;  /* 0x4b8000000c0ca820 */ /* 0x000fe20000400000 */
[----:B----4-:R-:W-:-:S03]  /*0330*/  FADD R4, -R6, R4 ;  /* 0x0000000406047221 */ /* 0x010fc60000000100 */
[----:B------:R-:W-:Y:S01]  /*0340*/  @!P3 FMUL R15, R15, 16777216 ;  /* 0x4b8000000f0fb820 */ /* 0x000fe20000400000 */
[----:B------:R-:W-:Y:S01]  /*0350*/  FADD R5, -R7, R5 ;  /* 0x0000000507057221 */ /* 0x000fe20000000100 */
[----:B-1----:R-:W-:Y:S02]  /*0360*/  FMUL R13, R13, R12 ;  /* 0x0000000c0d0d7220 */ /* 0x002fe40000400000 */
[----:B---3--:R-:W-:Y:S02]  /*0370*/  FMUL R6, R14, R15 ;  /* 0x0000000f0e067220 */ /* 0x008fe40000400000 */
[----:B------:R-:W-:Y:S02]  /*0380*/  FMUL R13, R4, R13 ;  /* 0x0000000d040d7220 */ /* 0x000fe40000400000 */
[----:B------:R-:W-:Y:S01]  /*0390*/  FMUL R6, R5, R6 ;  /* 0x0000000605067220 */ /* 0x000fe20000400000 */
[----:B0-----:R-:W-:-:S04]  /*03a0*/  IMAD.WIDE R2, R0, 0x4, R2 ;  /* 0x0000000400027825 */ /* 0x001fc800078e0202 */
[----:B--2---:R-:W-:Y:S01]  /*03b0*/  FFMA R8, R13, R10, R8 ;  /* 0x0000000a0d087223 */ /* 0x004fe20000000008 */
[----:B------:R-:W-:Y:S01]  /*03c0*/  FFMA R9, R6, R11, R9 ;  /* 0x0000000b06097223 */ /* 0x000fe20000000009 */
[----:B------:R-:W-:Y:S06]  /*03d0*/  @P4 EXIT ;  /* 0x000000000000494d */ /* 0x000fec0003800000 */
[----:B------:R-:W-:Y:S01]  /*03e0*/  STG.E.64 desc[UR4][R2.64], R8 ;  /* 0x0000000802007986 */ /* 0x000fe2000c101b04 */
[----:B------:R-:W-:Y:S05]  /*03f0*/  EXIT ;  /* 0x000000000000794d */ /* 0x000fea0003800000 */
.L_x_0:
[----:B------:R-:W-:-:S00]  /*0400*/  BRA `(.L_x_0) ;  /* 0xfffffffc00fc7947 */ /* 0x000fc0000383ffff */
[----:B------:R-:W-:-:S00]  /*0410*/  NOP ;  /* 0x0000000000007918 */ /* 0x000fc00000000000 */
        /* <DEDUP_REMOVED lines=14> */
.L_x_1:


//--------------------- .nv.global.init           --------------------------
	.section	.nv.global.init,"aw",@progbits
.nv.global.init:
	.type		_$_str,@object
	.size		_$_str,(_$_str_$_2 - _$_str)
_$_str:
        /*0000*/ 	.byte	0x5f, 0x5f, 0x43, 0x55, 0x44, 0x41, 0x5f, 0x46, 0x54, 0x5a, 0x00
	.type		_$_str_$_2,@object
	.size		_$_str_$_2,(.L_1 - _$_str_$_2)
_$_str_$_2:
        /*000b*/ 	.byte	0x5f, 0x5f, 0x43, 0x55, 0x44, 0x41, 0x5f, 0x50, 0x52, 0x45, 0x43, 0x5f, 0x53, 0x51, 0x52, 0x54
        /*001b*/ 	.byte	0x00
.L_1:


//--------------------- .nv.constant0.triton_poi_fused__native_batch_norm_legit_no_training_11 --------------------------
	.section	.nv.constant0.triton_poi_fused__native_batch_norm_legit_no_training_11,"a",@progbits
	.sectionflags	@""
	.align	4
.nv.constant0.triton_poi_fused__native_batch_norm_legit_no_training_11:
	.zero		580
